//
// Generated by NVIDIA NVVM Compiler
//
// Compiler Build ID: CL-36424714
// Cuda compilation tools, release 13.0, V13.0.88
// Based on NVVM 20.0.0
//

.version 9.0
.target sm_100
.address_size 64

	// .globl	_Z10dotProductPKfS0_Pfi

.visible .entry _Z10dotProductPKfS0_Pfi(
	.param .u64 .ptr .align 1 _Z10dotProductPKfS0_Pfi_param_0,
	.param .u64 .ptr .align 1 _Z10dotProductPKfS0_Pfi_param_1,
	.param .u64 .ptr .align 1 _Z10dotProductPKfS0_Pfi_param_2,
	.param .u32 _Z10dotProductPKfS0_Pfi_param_3
)
{


	bar.sync 	0;
	ret;

}


// ===== COMPILED SASS (sm_100) =====

	.target	sm_100

	.elftype	@"ET_EXEC"


//--------------------- .note.nv.tkinfo           --------------------------
	.section	.note.nv.tkinfo,"",@"SHT_NOTE"
	.sectionflags	@"SHF_NOTE_NV_TKINFO"
	.tkinfo
        /*0018*/ 	.word	0x00000002
        /*0030*/ 	.string	""
        /*0030*/ 	.string	"ptxas"
        /*0030*/ 	.string	"Cuda compilation tools, release 13.0, V13.0.88"
        /*0030*/ 	.string	"Build cuda_13.0.r13.0/compiler.36424714_0"
        /*0030*/ 	.string	"-arch sm_100 -m 64 "



//--------------------- .note.nv.cuinfo           --------------------------
	.section	.note.nv.cuinfo,"",@"SHT_NOTE"
	.sectionflags	@"SHF_NOTE_NV_CUINFO"
        /*0018*/ 	.short	0x0002
        /*001a*/ 	.short	0x0064
        /*001c*/ 	.short	0x0082
	.zero		2


//--------------------- .nv.info                  --------------------------
	.section	.nv.info,"",@"SHT_CUDA_INFO"
	.align	4


	//----- nvinfo : EIATTR_REGCOUNT
	.align		4
        /*0000*/ 	.byte	0x04, 0x2f
        /*0002*/ 	.short	(.L_1 - .L_0)
	.align		4
.L_0:
        /*0004*/ 	.word	index@(_Z10dotProductPKfS0_Pfi)
        /*0008*/ 	.word	0x00000004


	//----- nvinfo : EIATTR_FRAME_SIZE
	.align		4
.L_1:
        /*000c*/ 	.byte	0x04, 0x11
        /*000e*/ 	.short	(.L_3 - .L_2)
	.align		4
.L_2:
        /*0010*/ 	.word	index@(_Z10dotProductPKfS0_Pfi)
        /*0014*/ 	.word	0x00000000


	//----- nvinfo : EIATTR_MIN_STACK_SIZE
	.align		4
.L_3:
        /*0018*/ 	.byte	0x04, 0x12
        /*001a*/ 	.short	(.L_5 - .L_4)
	.align		4
.L_4:
        /*001c*/ 	.word	index@(_Z10dotProductPKfS0_Pfi)
        /*0020*/ 	.word	0x00000000
.L_5:


//--------------------- .nv.compat                --------------------------
	.section	.nv.compat,"",@"SHT_CUDA_COMPAT_INFO"
	.align	4
        /*0000*/ 	.byte	0x02, 0x09, 0x00, 0x00, 0x02, 0x02, 0x01, 0x00, 0x02, 0x05, 0x05, 0x00, 0x03, 0x07, 0x01, 0x01
        /*0010*/ 	.byte	0x02, 0x03, 0x00, 0x00, 0x02, 0x06, 0x01, 0x00, 0x04, 0x0b, 0x08, 0x00, 0x09, 0x00, 0x00, 0x00
        /*0020*/ 	.byte	0x00, 0x00, 0x00, 0x00


//--------------------- .nv.info._Z10dotProductPKfS0_Pfi --------------------------
	.section	.nv.info._Z10dotProductPKfS0_Pfi,"",@"SHT_CUDA_INFO"
	.sectionflags	@""
	.align	4


	//----- nvinfo : EIATTR_CUDA_API_VERSION
	.align		4
        /*0000*/ 	.byte	0x04, 0x37
        /*0002*/ 	.short	(.L_7 - .L_6)
.L_6:
        /*0004*/ 	.word	0x00000082


	//----- nvinfo : EIATTR_KPARAM_INFO
	.align		4
.L_7:
        /*0008*/ 	.byte	0x04, 0x17
        /*000a*/ 	.short	(.L_9 - .L_8)
.L_8:
        /*000c*/ 	.word	0x00000000
        /*0010*/ 	.short	0x0003
        /*0012*/ 	.short	0x0018
        /*0014*/ 	.byte	0x00, 0xf0, 0x11, 0x00


	//----- nvinfo : EIATTR_KPARAM_INFO
	.align		4
.L_9:
        /*0018*/ 	.byte	0x04, 0x17
        /*001a*/ 	.short	(.L_11 - .L_10)
.L_10:
        /*001c*/ 	.word	0x00000000
        /*0020*/ 	.short	0x0002
        /*0022*/ 	.short	0x0010
        /*0024*/ 	.byte	0x00, 0xf5, 0x21, 0x00


	//----- nvinfo : EIATTR_KPARAM_INFO
	.align		4
.L_11:
        /*0028*/ 	.byte	0x04, 0x17
        /*002a*/ 	.short	(.L_13 - .L_12)
.L_12:
        /*002c*/ 	.word	0x00000000
        /*0030*/ 	.short	0x0001
        /*0032*/ 	.short	0x0008
        /*0034*/ 	.byte	0x00, 0xf5, 0x21, 0x00


	//----- nvinfo : EIATTR_KPARAM_INFO
	.align		4
.L_13:
        /*0038*/ 	.byte	0x04, 0x17
        /*003a*/ 	.short	(.L_15 - .L_14)
.L_14:
        /*003c*/ 	.word	0x00000000
        /*0040*/ 	.short	0x0000
        /*0042*/ 	.short	0x0000
        /*0044*/ 	.byte	0x00, 0xf5, 0x21, 0x00


	//----- nvinfo : EIATTR_SPARSE_MMA_MASK
	.align		4
.L_15:
        /*0048*/ 	.byte	0x03, 0x50
        /*004a*/ 	.short	0x0000


	//----- nvinfo : EIATTR_MAXREG_COUNT
	.align		4
        /*004c*/ 	.byte	0x03, 0x1b
        /*004e*/ 	.short	0x00ff


	//----- nvinfo : EIATTR_NUM_BARRIERS
	.align		4
        /*0050*/ 	.byte	0x02, 0x4c
        /*0052*/ 	.byte	0x01
	.zero		1


	//----- nvinfo : EIATTR_MERCURY_ISA_VERSION
	.align		4
        /*0054*/ 	.byte	0x03, 0x5f
        /*0056*/ 	.short	0x0101


	//----- nvinfo : EIATTR_VRC_CTA_INIT_COUNT
	.align		4
        /*0058*/ 	.byte	0x02, 0x4a
	.zero		1
	.zero		1


	//----- nvinfo : EIATTR_EXIT_INSTR_OFFSETS
	.align		4
        /*005c*/ 	.byte	0x04, 0x1c
        /*005e*/ 	.short	(.L_17 - .L_16)


	//   ....[0]....
.L_16:
        /*0060*/ 	.word	0x00000020


	//----- nvinfo : EIATTR_CBANK_PARAM_SIZE
	.align		4
.L_17:
        /*0064*/ 	.byte	0x03, 0x19
        /*0066*/ 	.short	0x001c


	//----- nvinfo : EIATTR_PARAM_CBANK
	.align		4
        /*0068*/ 	.byte	0x04, 0x0a
        /*006a*/ 	.short	(.L_19 - .L_18)
	.align		4
.L_18:
        /*006c*/ 	.word	index@(.nv.constant0._Z10dotProductPKfS0_Pfi)
        /*0070*/ 	.short	0x0380
        /*0072*/ 	.short	0x001c


	//----- nvinfo : EIATTR_SW_WAR
	.align		4
.L_19:
        /*0074*/ 	.byte	0x04, 0x36
        /*0076*/ 	.short	(.L_21 - .L_20)
.L_20:
        /*0078*/ 	.word	0x00000008
.L_21:


//--------------------- .nv.callgraph             --------------------------
	.section	.nv.callgraph,"",@"SHT_CUDA_CALLGRAPH"
	.align	4
	.sectionentsize	8
	.align		4
        /*0000*/ 	.word	0x00000000
	.align		4
        /*0004*/ 	.word	0xffffffff
	.align		4
        /*0008*/ 	.word	0x00000000
	.align		4
        /*000c*/ 	.word	0xfffffffe
	.align		4
        /*0010*/ 	.word	0x00000000
	.align		4
        /*0014*/ 	.word	0xfffffffd
	.align		4
        /*0018*/ 	.word	0x00000000
	.align		4
        /*001c*/ 	.word	0xfffffffc


//--------------------- .text._Z10dotProductPKfS0_Pfi --------------------------
	.section	.text._Z10dotProductPKfS0_Pfi,"ax",@progbits
	.align	128
        .global         _Z10dotProductPKfS0_Pfi
        .type           _Z10dotProductPKfS0_Pfi,@function
        .size           _Z10dotProductPKfS0_Pfi,(.L_x_1 - _Z10dotProductPKfS0_Pfi)
        .other          _Z10dotProductPKfS0_Pfi,@"STO_CUDA_ENTRY STV_DEFAULT"
_Z10dotProductPKfS0_Pfi:
.text._Z10dotProductPKfS0_Pfi:
[----:B------:R-:W-:Y:S08]  /*0000*/  LDC R1, c[0x0][0x37c] ;  /* 0x0000df00ff017b82 */ /* 0x000ff00000000800 */
[----:B------:R-:W-:Y:S06]  /*0010*/  BAR.SYNC.DEFER_BLOCKING 0x0 ;  /* 0x0000000000007b1d */ /* 0x000fec0000010000 */
[----:B------:R-:W-:Y:S05]  /*0020*/  EXIT ;  /* 0x000000000000794d */ /* 0x000fea0003800000 */
.L_x_0:
[----:B------:R-:W-:-:S00]  /*0030*/  BRA `(.L_x_0) ;  /* 0xfffffffc00fc7947 */ /* 0x000fc0000383ffff */
[----:B------:R-:W-:-:S00]  /*0040*/  NOP ;  /* 0x0000000000007918 */ /* 0x000fc00000000000 */
        /* <DEDUP_REMOVED lines=11> */
.L_x_1:


//--------------------- .nv.shared.reserved.0     --------------------------
	.section	.nv.shared.reserved.0,"aw",@nobits
	.weak		__nv_reservedSMEM_offset_0_alias
	.size		__nv_reservedSMEM_offset_0_alias, 0, 64
	.other		__nv_reservedSMEM_offset_0_alias,@"STO_CUDA_RESERVED_SHARED STV_DEFAULT"
__nv_reservedSMEM_offset_0_alias:
	.zero		0
	.zero		64


//--------------------- .nv.constant0._Z10dotProductPKfS0_Pfi --------------------------
	.section	.nv.constant0._Z10dotProductPKfS0_Pfi,"a",@progbits
	.sectionflags	@""
	.align	4
.nv.constant0._Z10dotProductPKfS0_Pfi:
	.zero		924


//--------------------- SYMBOLS --------------------------

	.type		.nv.reservedSmem.offset0,@object
	.size		.nv.reservedSmem.offset0,0x4
